	.headerflags	@"EF_CUDA_TEXMODE_UNIFIED EF_CUDA_64BIT_ADDRESS EF_CUDA_ACCELERATORS EF_CUDA_SM90 EF_CUDA_VIRTUAL_SM(EF_CUDA_SM90)"
	.elftype	@"ET_EXEC"


//--------------------- .nv.info                  --------------------------
	.section	.nv.info,"",@"SHT_CUDA_INFO"
	.align	4


	//----- nvinfo : EIATTR_REGCOUNT
	.align		4
        /*0000*/ 	.byte	0x04, 0x2f
        /*0002*/ 	.short	(.L_1 - .L_0)
	.align		4
.L_0:
        /*0004*/ 	.word	index@(triton_poi_fused_cat_21)
        /*0008*/ 	.word	0x00000012


	//----- nvinfo : EIATTR_MIN_STACK_SIZE
	.align		4
.L_1:
        /*000c*/ 	.byte	0x04, 0x12
        /*000e*/ 	.short	(.L_3 - .L_2)
	.align		4
.L_2:
        /*0010*/ 	.word	index@(triton_poi_fused_cat_21)
        /*0014*/ 	.word	0x00000000


	//----- nvinfo : EIATTR_FRAME_SIZE
	.align		4
.L_3:
        /*0018*/ 	.byte	0x04, 0x11
        /*001a*/ 	.short	(.L_5 - .L_4)
	.align		4
.L_4:
        /*001c*/ 	.word	index@(triton_poi_fused_cat_21)
        /*0020*/ 	.word	0x00000000


	//----- nvinfo : EIATTR_MIN_STACK_SIZE
	.align		4
.L_5:
        /*0024*/ 	.byte	0x04, 0x12
        /*0026*/ 	.short	(.L_7 - .L_6)
	.align		4
.L_6:
        /*0028*/ 	.word	index@(triton_poi_fused_cat_21)
        /*002c*/ 	.word	0x00000000
.L_7:


//--------------------- .nv.info.triton_poi_fused_cat_21 --------------------------
	.section	.nv.info.triton_poi_fused_cat_21,"",@"SHT_CUDA_INFO"
	.sectionflags	@""
	.align	4


	//----- nvinfo : EIATTR_CUDA_API_VERSION
	.align		4
        /*0000*/ 	.byte	0x04, 0x37
        /*0002*/ 	.short	(.L_9 - .L_8)
.L_8:
        /*0004*/ 	.word	0x0000007c


	//----- nvinfo : EIATTR_KPARAM_INFO
	.align		4
.L_9:
        /*0008*/ 	.byte	0x04, 0x17
        /*000a*/ 	.short	(.L_11 - .L_10)
.L_10:
        /*000c*/ 	.word	0x00000000
        /*0010*/ 	.short	0x0004
        /*0012*/ 	.short	0x0020
        /*0014*/ 	.byte	0x00, 0xf0, 0x11, 0x00


	//----- nvinfo : EIATTR_KPARAM_INFO
	.align		4
.L_11:
        /*0018*/ 	.byte	0x04, 0x17
        /*001a*/ 	.short	(.L_13 - .L_12)
.L_12:
        /*001c*/ 	.word	0x00000000
        /*0020*/ 	.short	0x0003
        /*0022*/ 	.short	0x0018
        /*0024*/ 	.byte	0x00, 0xf4, 0x21, 0x00


	//----- nvinfo : EIATTR_KPARAM_INFO
	.align		4
.L_13:
        /*0028*/ 	.byte	0x04, 0x17
        /*002a*/ 	.short	(.L_15 - .L_14)
.L_14:
        /*002c*/ 	.word	0x00000000
        /*0030*/ 	.short	0x0002
        /*0032*/ 	.short	0x0010
        /*0034*/ 	.byte	0x00, 0xf4, 0x21, 0x00


	//----- nvinfo : EIATTR_KPARAM_INFO
	.align		4
.L_15:
        /*0038*/ 	.byte	0x04, 0x17
        /*003a*/ 	.short	(.L_17 - .L_16)
.L_16:
        /*003c*/ 	.word	0x00000000
        /*0040*/ 	.short	0x0001
        /*0042*/ 	.short	0x0008
        /*0044*/ 	.byte	0x00, 0xf4, 0x21, 0x00


	//----- nvinfo : EIATTR_KPARAM_INFO
	.align		4
.L_17:
        /*0048*/ 	.byte	0x04, 0x17
        /*004a*/ 	.short	(.L_19 - .L_18)
.L_18:
        /*004c*/ 	.word	0x00000000
        /*0050*/ 	.short	0x0000
        /*0052*/ 	.short	0x0000
        /*0054*/ 	.byte	0x00, 0xf4, 0x21, 0x00


	//----- nvinfo : EIATTR_SPARSE_MMA_MASK
	.align		4
.L_19:
        /*0058*/ 	.byte	0x03, 0x50
        /*005a*/ 	.short	0x0000


	//----- nvinfo : EIATTR_MAXREG_COUNT
	.align		4
        /*005c*/ 	.byte	0x03, 0x1b
        /*005e*/ 	.short	0x00ff


	//----- nvinfo : EIATTR_EXIT_INSTR_OFFSETS
	.align		4
        /*0060*/ 	.byte	0x04, 0x1c
        /*0062*/ 	.short	(.L_21 - .L_20)


	//   ....[0]....
.L_20:
        /*0064*/ 	.word	0x00000290


	//   ....[1]....
        /*0068*/ 	.word	0x000002b0


	//----- nvinfo : EIATTR_REQNTID
	.align		4
.L_21:
        /*006c*/ 	.byte	0x04, 0x10
        /*006e*/ 	.short	(.L_23 - .L_22)
.L_22:
        /*0070*/ 	.word	0x00000080
        /*0074*/ 	.word	0x00000001
        /*0078*/ 	.word	0x00000001


	//----- nvinfo : EIATTR_CBANK_PARAM_SIZE
	.align		4
.L_23:
        /*007c*/ 	.byte	0x03, 0x19
        /*007e*/ 	.short	0x0024


	//----- nvinfo : EIATTR_PARAM_CBANK
	.align		4
        /*0080*/ 	.byte	0x04, 0x0a
        /*0082*/ 	.short	(.L_25 - .L_24)
	.align		4
.L_24:
        /*0084*/ 	.word	index@(.nv.constant0.triton_poi_fused_cat_21)
        /*0088*/ 	.short	0x0210
        /*008a*/ 	.short	0x0024


	//----- nvinfo : EIATTR_SW_WAR
	.align		4
.L_25:
        /*008c*/ 	.byte	0x04, 0x36
        /*008e*/ 	.short	(.L_27 - .L_26)
.L_26:
        /*0090*/ 	.word	0x00000008
.L_27:


//--------------------- .nv.callgraph             --------------------------
	.section	.nv.callgraph,"",@"SHT_CUDA_CALLGRAPH"
	.align	4
	.sectionentsize	8
	.align		4
        /*0000*/ 	.word	0x00000000
	.align		4
        /*0004*/ 	.word	0xffffffff
	.align		4
        /*0008*/ 	.word	0x00000000
	.align		4
        /*000c*/ 	.word	0xfffffffe
	.align		4
        /*0010*/ 	.word	0x00000000
	.align		4
        /*0014*/ 	.word	0xfffffffd
	.align		4
        /*0018*/ 	.word	0x00000000
	.align		4
        /*001c*/ 	.word	0xfffffffc


//--------------------- .text.triton_poi_fused_cat_21 --------------------------
	.section	.text.triton_poi_fused_cat_21,"ax",@progbits
	.align	128
        .global         triton_poi_fused_cat_21
        .type           triton_poi_fused_cat_21,@function
        .size           triton_poi_fused_cat_21,(.L_x_1 - triton_poi_fused_cat_21)
        .other          triton_poi_fused_cat_21,@"STO_CUDA_ENTRY STV_DEFAULT"
triton_poi_fused_cat_21:
.text.triton_poi_fused_cat_21:
[----:B------:R-:W0:Y:S02]  /*0000*/  LDC R1, c[0x0][0x28] ;  /* 0x00000a00ff017b82 */ /* 0x000e240000000800 */
[----:B------:R-:W1:Y:S01]  /*0010*/  S2R R0, SR_TID.X ;  /* 0x0000000000007919 */ /* 0x000e620000002100 */
[----:B------:R-:W2:Y:S01]  /*0020*/  LDC.64 R4, c[0x0][0x218] ;  /* 0x00008600ff047b82 */ /* 0x000ea20000000a00 */
[----:B------:R-:W-:Y:S01]  /*0030*/  CS2R R12, SRZ ;  /* 0x00000000000c7805 */ /* 0x000fe2000001ff00 */
[----:B------:R-:W-:Y:S01]  /*0040*/  ULDC.64 UR4, c[0x0][0x208] ;  /* 0x0000820000047ab9 */ /* 0x000fe20000000a00 */
[----:B------:R-:W3:Y:S05]  /*0050*/  S2R R3, SR_CTAID.X ;  /* 0x0000000000037919 */ /* 0x000eea0000002500 */
[----:B------:R-:W4:Y:S01]  /*0060*/  LDC.64 R6, c[0x0][0x220] ;  /* 0x00008800ff067b82 */ /* 0x000f220000000a00 */
[----:B-1----:R-:W-:-:S05]  /*0070*/  IMAD.SHL.U32 R0, R0, 0x2, RZ ;  /* 0x0000000200007824 */ /* 0x002fca00078e00ff */
[----:B------:R-:W-:-:S05]  /*0080*/  LOP3.LUT R0, R0, 0xfe, RZ, 0xc0, !PT ;  /* 0x000000fe00007812 */ /* 0x000fca00078ec0ff */
[----:B---3--:R-:W-:-:S04]  /*0090*/  IMAD R0, R3, 0x100, R0 ;  /* 0x0000010003007824 */ /* 0x008fc800078e0200 */
[C---:B------:R-:W-:Y:S01]  /*00a0*/  IMAD.HI R2, R0.reuse, 0x2aaaaaab, RZ ;  /* 0x2aaaaaab00027827 */ /* 0x040fe200078e02ff */
[----:B------:R-:W-:-:S04]  /*00b0*/  ISETP.GE.AND P3, PT, R0, 0xc00, PT ;  /* 0x00000c000000780c */ /* 0x000fc80003f66270 */
[----:B------:R-:W-:-:S04]  /*00c0*/  SHF.R.U32.HI R3, RZ, 0x1f, R2 ;  /* 0x0000001fff037819 */ /* 0x000fc80000011602 */
[----:B------:R-:W-:Y:S02]  /*00d0*/  LEA.HI.SX32 R9, R2, R3, 0x1d ;  /* 0x0000000302097211 */ /* 0x000fe400078feaff */
[----:B------:R-:W1:Y:S03]  /*00e0*/  LDC.64 R2, c[0x0][0x210] ;  /* 0x00008400ff027b82 */ /* 0x000e660000000a00 */
[----:B------:R-:W-:-:S04]  /*00f0*/  IMAD R8, R9, -0x30, R0 ;  /* 0xffffffd009087824 */ /* 0x000fc800078e0200 */
[----:B------:R-:W-:Y:S01]  /*0100*/  IMAD R9, R9, 0x10, R8 ;  /* 0x0000001009097824 */ /* 0x000fe200078e0208 */
[C---:B------:R-:W-:Y:S02]  /*0110*/  LOP3.LUT R10, R8.reuse, 0xfffffff0, RZ, 0xc0, !PT ;  /* 0xfffffff0080a7812 */ /* 0x040fe400078ec0ff */
[----:B------:R-:W-:Y:S01]  /*0120*/  ISETP.GE.AND P4, PT, R8, 0x10, PT ;  /* 0x000000100800780c */ /* 0x000fe20003f86270 */
[C---:B--2---:R-:W-:Y:S01]  /*0130*/  IMAD.WIDE R4, R9.reuse, 0x4, R4 ;  /* 0x0000000409047825 */ /* 0x044fe200078e0204 */
[----:B------:R-:W-:Y:S02]  /*0140*/  ISETP.NE.AND P5, PT, R10, 0x10, PT ;  /* 0x000000100a00780c */ /* 0x000fe40003fa5270 */
[----:B------:R-:W-:Y:S02]  /*0150*/  ISETP.GT.AND P2, PT, R8, 0x1f, !P3 ;  /* 0x0000001f0800780c */ /* 0x000fe40005f44270 */
[----:B------:R-:W-:Y:S02]  /*0160*/  CS2R R14, SRZ ;  /* 0x00000000000e7805 */ /* 0x000fe4000001ff00 */
[C---:B------:R-:W-:Y:S01]  /*0170*/  ISETP.LT.AND P1, PT, R0.reuse, 0xc00, !P5 ;  /* 0x00000c000000780c */ /* 0x040fe20006f21270 */
[----:B----4-:R-:W-:Y:S01]  /*0180*/  IMAD.WIDE R6, R9, 0x4, R6 ;  /* 0x0000000409067825 */ /* 0x010fe200078e0206 */
[----:B------:R-:W-:-:S02]  /*0190*/  ISETP.LT.AND P0, PT, R0, 0xc00, !P4 ;  /* 0x00000c000000780c */ /* 0x000fc40006701270 */
[----:B------:R-:W-:Y:S01]  /*01a0*/  CS2R R10, SRZ ;  /* 0x00000000000a7805 */ /* 0x000fe2000001ff00 */
[----:B-1----:R-:W-:Y:S02]  /*01b0*/  IMAD.WIDE R2, R9, 0x4, R2 ;  /* 0x0000000409027825 */ /* 0x002fe400078e0202 */
[----:B------:R-:W1:Y:S02]  /*01c0*/  LDC.64 R8, c[0x0][0x228] ;  /* 0x00008a00ff087b82 */ /* 0x000e640000000a00 */
[----:B------:R-:W2:Y:S04]  /*01d0*/  @P2 LDG.E.EL.64 R14, desc[UR4][R6.64+-0x80] ;  /* 0xffff8004060e2981 */ /* 0x000ea8000c2e1b00 */
[----:B------:R1:W3:Y:S04]  /*01e0*/  @P1 LDG.E.EL.64 R12, desc[UR4][R4.64+-0x40] ;  /* 0xffffc004040c1981 */ /* 0x0002e8000c2e1b00 */
[----:B------:R-:W4:Y:S01]  /*01f0*/  @P0 LDG.E.EL.64 R10, desc[UR4][R2.64] ;  /* 0x00000004020a0981 */ /* 0x000f22000c2e1b00 */
[----:B-1----:R-:W-:Y:S01]  /*0200*/  IMAD.WIDE R4, R0, 0x4, R8 ;  /* 0x0000000400047825 */ /* 0x002fe200078e0208 */
[----:B---3--:R-:W-:-:S02]  /*0210*/  SEL R13, R13, RZ, P1 ;  /* 0x000000ff0d0d7207 */ /* 0x008fc40000800000 */
[----:B--2---:R-:W-:Y:S02]  /*0220*/  @P5 SEL R13, R15, RZ, P2 ;  /* 0x000000ff0f0d5207 */ /* 0x004fe40001000000 */
[----:B------:R-:W-:Y:S02]  /*0230*/  SEL R12, R12, RZ, P1 ;  /* 0x000000ff0c0c7207 */ /* 0x000fe40000800000 */
[----:B----4-:R-:W-:Y:S02]  /*0240*/  SEL R15, R10, RZ, P0 ;  /* 0x000000ff0a0f7207 */ /* 0x010fe40000000000 */
[----:B------:R-:W-:Y:S02]  /*0250*/  @P5 SEL R12, R14, RZ, P2 ;  /* 0x000000ff0e0c5207 */ /* 0x000fe40001000000 */
[----:B------:R-:W-:Y:S02]  /*0260*/  SEL R10, R11, RZ, P0 ;  /* 0x000000ff0b0a7207 */ /* 0x000fe40000000000 */
[----:B------:R-:W-:-:S02]  /*0270*/  SEL R12, R15, R12, !P4 ;  /* 0x0000000c0f0c7207 */ /* 0x000fc40006000000 */
[----:B------:R-:W-:Y:S01]  /*0280*/  SEL R13, R10, R13, !P4 ;  /* 0x0000000d0a0d7207 */ /* 0x000fe20006000000 */
[----:B------:R-:W-:Y:S06]  /*0290*/  @P3 EXIT ;  /* 0x000000000000394d */ /* 0x000fec0003800000 */
[----:B------:R-:W-:Y:S01]  /*02a0*/  STG.E.64 desc[UR4][R4.64], R12 ;  /* 0x0000000c04007986 */ /* 0x000fe2000c101b04 */
[----:B------:R-:W-:Y:S05]  /*02b0*/  EXIT ;  /* 0x000000000000794d */ /* 0x000fea0003800000 */
.L_x_0:
[----:B------:R-:W-:-:S00]  /*02c0*/  BRA `(.L_x_0) ;  /* 0xfffffffc00fc7947 */ /* 0x000fc0000383ffff */
[----:B------:R-:W-:-:S00]  /*02d0*/  NOP ;  /* 0x0000000000007918 */ /* 0x000fc00000000000 */
        /* <DEDUP_REMOVED lines=10> */
.L_x_1:


//--------------------- .nv.constant0.triton_poi_fused_cat_21 --------------------------
	.section	.nv.constant0.triton_poi_fused_cat_21,"a",@progbits
	.sectionflags	@""
	.align	4
.nv.constant0.triton_poi_fused_cat_21:
	.zero		564
